	.headerflags	@"EF_CUDA_TEXMODE_UNIFIED EF_CUDA_64BIT_ADDRESS EF_CUDA_ACCELERATORS EF_CUDA_SM90 EF_CUDA_VIRTUAL_SM(EF_CUDA_SM90)"
	.elftype	@"ET_EXEC"


//--------------------- .nv.info                  --------------------------
	.section	.nv.info,"",@"SHT_CUDA_INFO"
	.align	4


	//----- nvinfo : EIATTR_REGCOUNT
	.align		4
        /*0000*/ 	.byte	0x04, 0x2f
        /*0002*/ 	.short	(.L_3 - .L_2)
	.align		4
.L_2:
        /*0004*/ 	.word	index@(triton_poi_fused__native_batch_norm_legit_no_training_hardtanh_21)
        /*0008*/ 	.word	0x00000026


	//----- nvinfo : EIATTR_MIN_STACK_SIZE
	.align		4
.L_3:
        /*000c*/ 	.byte	0x04, 0x12
        /*000e*/ 	.short	(.L_5 - .L_4)
	.align		4
.L_4:
        /*0010*/ 	.word	index@(triton_poi_fused__native_batch_norm_legit_no_training_hardtanh_21)
        /*0014*/ 	.word	0x00000000


	//----- nvinfo : EIATTR_FRAME_SIZE
	.align		4
.L_5:
        /*0018*/ 	.byte	0x04, 0x11
        /*001a*/ 	.short	(.L_7 - .L_6)
	.align		4
.L_6:
        /*001c*/ 	.word	index@(triton_poi_fused__native_batch_norm_legit_no_training_hardtanh_21)
        /*0020*/ 	.word	0x00000000


	//----- nvinfo : EIATTR_MIN_STACK_SIZE
	.align		4
.L_7:
        /*0024*/ 	.byte	0x04, 0x12
        /*0026*/ 	.short	(.L_9 - .L_8)
	.align		4
.L_8:
        /*0028*/ 	.word	index@(triton_poi_fused__native_batch_norm_legit_no_training_hardtanh_21)
        /*002c*/ 	.word	0x00000000
.L_9:


//--------------------- .nv.info.triton_poi_fused__native_batch_norm_legit_no_training_hardtanh_21 --------------------------
	.section	.nv.info.triton_poi_fused__native_batch_norm_legit_no_training_hardtanh_21,"",@"SHT_CUDA_INFO"
	.sectionflags	@""
	.align	4


	//----- nvinfo : EIATTR_CUDA_API_VERSION
	.align		4
        /*0000*/ 	.byte	0x04, 0x37
        /*0002*/ 	.short	(.L_11 - .L_10)
.L_10:
        /*0004*/ 	.word	0x0000007c


	//----- nvinfo : EIATTR_KPARAM_INFO
	.align		4
.L_11:
        /*0008*/ 	.byte	0x04, 0x17
        /*000a*/ 	.short	(.L_13 - .L_12)
.L_12:
        /*000c*/ 	.word	0x00000000
        /*0010*/ 	.short	0x0006
        /*0012*/ 	.short	0x0030
        /*0014*/ 	.byte	0x00, 0xf0, 0x11, 0x00


	//----- nvinfo : EIATTR_KPARAM_INFO
	.align		4
.L_13:
        /*0018*/ 	.byte	0x04, 0x17
        /*001a*/ 	.short	(.L_15 - .L_14)
.L_14:
        /*001c*/ 	.word	0x00000000
        /*0020*/ 	.short	0x0005
        /*0022*/ 	.short	0x0028
        /*0024*/ 	.byte	0x00, 0xf4, 0x21, 0x00


	//----- nvinfo : EIATTR_KPARAM_INFO
	.align		4
.L_15:
        /*0028*/ 	.byte	0x04, 0x17
        /*002a*/ 	.short	(.L_17 - .L_16)
.L_16:
        /*002c*/ 	.word	0x00000000
        /*0030*/ 	.short	0x0004
        /*0032*/ 	.short	0x0020
        /*0034*/ 	.byte	0x00, 0xf4, 0x21, 0x00


	//----- nvinfo : EIATTR_KPARAM_INFO
	.align		4
.L_17:
        /*0038*/ 	.byte	0x04, 0x17
        /*003a*/ 	.short	(.L_19 - .L_18)
.L_18:
        /*003c*/ 	.word	0x00000000
        /*0040*/ 	.short	0x0003
        /*0042*/ 	.short	0x0018
        /*0044*/ 	.byte	0x00, 0xf4, 0x21, 0x00


	//----- nvinfo : EIATTR_KPARAM_INFO
	.align		4
.L_19:
        /*0048*/ 	.byte	0x04, 0x17
        /*004a*/ 	.short	(.L_21 - .L_20)
.L_20:
        /*004c*/ 	.word	0x00000000
        /*0050*/ 	.short	0x0002
        /*0052*/ 	.short	0x0010
        /*0054*/ 	.byte	0x00, 0xf4, 0x21, 0x00


	//----- nvinfo : EIATTR_KPARAM_INFO
	.align		4
.L_21:
        /*0058*/ 	.byte	0x04, 0x17
        /*005a*/ 	.short	(.L_23 - .L_22)
.L_22:
        /*005c*/ 	.word	0x00000000
        /*0060*/ 	.short	0x0001
        /*0062*/ 	.short	0x0008
        /*0064*/ 	.byte	0x00, 0xf4, 0x21, 0x00


	//----- nvinfo : EIATTR_KPARAM_INFO
	.align		4
.L_23:
        /*0068*/ 	.byte	0x04, 0x17
        /*006a*/ 	.short	(.L_25 - .L_24)
.L_24:
        /*006c*/ 	.word	0x00000000
        /*0070*/ 	.short	0x0000
        /*0072*/ 	.short	0x0000
        /*0074*/ 	.byte	0x00, 0xf4, 0x21, 0x00


	//----- nvinfo : EIATTR_SPARSE_MMA_MASK
	.align		4
.L_25:
        /*0078*/ 	.byte	0x03, 0x50
        /*007a*/ 	.short	0x0000


	//----- nvinfo : EIATTR_MAXREG_COUNT
	.align		4
        /*007c*/ 	.byte	0x03, 0x1b
        /*007e*/ 	.short	0x00ff


	//----- nvinfo : EIATTR_EXIT_INSTR_OFFSETS
	.align		4
        /*0080*/ 	.byte	0x04, 0x1c
        /*0082*/ 	.short	(.L_27 - .L_26)


	//   ....[0]....
.L_26:
        /*0084*/ 	.word	0x00000bd0


	//----- nvinfo : EIATTR_REQNTID
	.align		4
.L_27:
        /*0088*/ 	.byte	0x04, 0x10
        /*008a*/ 	.short	(.L_29 - .L_28)
.L_28:
        /*008c*/ 	.word	0x00000080
        /*0090*/ 	.word	0x00000001
        /*0094*/ 	.word	0x00000001


	//----- nvinfo : EIATTR_CBANK_PARAM_SIZE
	.align		4
.L_29:
        /*0098*/ 	.byte	0x03, 0x19
        /*009a*/ 	.short	0x0034


	//----- nvinfo : EIATTR_PARAM_CBANK
	.align		4
        /*009c*/ 	.byte	0x04, 0x0a
        /*009e*/ 	.short	(.L_31 - .L_30)
	.align		4
.L_30:
        /*00a0*/ 	.word	index@(.nv.constant0.triton_poi_fused__native_batch_norm_legit_no_training_hardtanh_21)
        /*00a4*/ 	.short	0x0210
        /*00a6*/ 	.short	0x0034


	//----- nvinfo : EIATTR_SW_WAR
	.align		4
.L_31:
        /*00a8*/ 	.byte	0x04, 0x36
        /*00aa*/ 	.short	(.L_33 - .L_32)
.L_32:
        /*00ac*/ 	.word	0x00000008
.L_33:


//--------------------- .nv.callgraph             --------------------------
	.section	.nv.callgraph,"",@"SHT_CUDA_CALLGRAPH"
	.align	4
	.sectionentsize	8
	.align		4
        /*0000*/ 	.word	0x00000000
	.align		4
        /*0004*/ 	.word	0xffffffff
	.align		4
        /*0008*/ 	.word	0x00000000
	.align		4
        /*000c*/ 	.word	0xfffffffe
	.align		4
        /*0010*/ 	.word	0x00000000
	.align		4
        /*0014*/ 	.word	0xfffffffd
	.align		4
        /*0018*/ 	.word	0x00000000
	.align		4
        /*001c*/ 	.word	0xfffffffc


//--------------------- .nv.constant4             --------------------------
	.section	.nv.constant4,"a",@progbits
	.align	8
	.align		8
.nv.constant4:
        /*0000*/ 	.dword	_$_str
	.align		8
        /*0008*/ 	.dword	_$_str_$_2


//--------------------- .text.triton_poi_fused__native_batch_norm_legit_no_training_hardtanh_21 --------------------------
	.section	.text.triton_poi_fused__native_batch_norm_legit_no_training_hardtanh_21,"ax",@progbits
	.align	128
        .global         triton_poi_fused__native_batch_norm_legit_no_training_hardtanh_21
        .type           triton_poi_fused__native_batch_norm_legit_no_training_hardtanh_21,@function
        .size           triton_poi_fused__native_batch_norm_legit_no_training_hardtanh_21,(.L_x_1 - triton_poi_fused__native_batch_norm_legit_no_training_hardtanh_21)
        .other          triton_poi_fused__native_batch_norm_legit_no_training_hardtanh_21,@"STO_CUDA_ENTRY STV_DEFAULT"
triton_poi_fused__native_batch_norm_legit_no_training_hardtanh_21:
.text.triton_poi_fused__native_batch_norm_legit_no_training_hardtanh_21:
[----:B------:R-:W-:Y:S01]  /*0000*/  LDC R1, c[0x0][0x28] ;  /* 0x00000a00ff017b82 */ /* 0x000fe20000000800 */
[----:B------:R-:W1:Y:S07]  /*0010*/  S2R R0, SR_TID.X ;  /* 0x0000000000007919 */ /* 0x000e6e0000002100 */
[----:B------:R-:W2:Y:S01]  /*0020*/  LDC.64 R16, c[0x0][0x220] ;  /* 0x00008800ff107b82 */ /* 0x000ea20000000a00 */
[----:B------:R-:W-:Y:S01]  /*0030*/  ULDC.64 UR4, c[0x0][0x208] ;  /* 0x0000820000047ab9 */ /* 0x000fe20000000a00 */
[----:B------:R-:W3:Y:S06]  /*0040*/  S2R R3, SR_CTAID.X ;  /* 0x0000000000037919 */ /* 0x000eec0000002500 */
[----:B------:R-:W4:Y:S08]  /*0050*/  LDC.64 R20, c[0x0][0x218] ;  /* 0x00008600ff147b82 */ /* 0x000f300000000a00 */
[----:B------:R-:W5:Y:S08]  /*0060*/  LDC.64 R22, c[0x0][0x210] ;  /* 0x00008400ff167b82 */ /* 0x000f700000000a00 */
[----:B------:R-:W5:Y:S01]  /*0070*/  LDC.64 R32, c[0x0][0x230] ;  /* 0x00008c00ff207b82 */ /* 0x000f620000000a00 */
[----:B-1----:R-:W-:-:S04]  /*0080*/  SHF.L.U32 R0, R0, 0x2, RZ ;  /* 0x0000000200007819 */ /* 0x002fc800000006ff */
[----:B------:R-:W-:-:S04]  /*0090*/  LOP3.LUT R0, R0, 0x1fc, RZ, 0xc0, !PT ;  /* 0x000001fc00007812 */ /* 0x000fc800078ec0ff */
[----:B---3--:R-:W-:-:S05]  /*00a0*/  LEA R2, R3, R0, 0xa ;  /* 0x0000000003027211 */ /* 0x008fca00078e50ff */
[----:B------:R-:W-:-:S05]  /*00b0*/  IMAD.HI R0, R2, 0x38e38e39, RZ ;  /* 0x38e38e3902007827 */ /* 0x000fca00078e02ff */
[----:B------:R-:W-:-:S04]  /*00c0*/  SHF.R.U32.HI R3, RZ, 0x1f, R0 ;  /* 0x0000001fff037819 */ /* 0x000fc80000011600 */
[----:B------:R-:W-:-:S05]  /*00d0*/  LEA.HI.SX32 R3, R0, R3, 0x19 ;  /* 0x0000000300037211 */ /* 0x000fca00078fcaff */
[----:B------:R-:W-:-:S04]  /*00e0*/  IMAD R19, R3, -0x240, R2 ;  /* 0xfffffdc003137824 */ /* 0x000fc800078e0202 */
[----:B--2---:R-:W-:-:S06]  /*00f0*/  IMAD.WIDE R12, R19, 0x4, R16 ;  /* 0x00000004130c7825 */ /* 0x004fcc00078e0210 */
[----:B------:R-:W2:Y:S01]  /*0100*/  LDG.E.EL.128 R12, desc[UR4][R12.64] ;  /* 0x000000040c0c7981 */ /* 0x000ea2000c2e1d00 */
[----:B------:R-:W-:Y:S01]  /*0110*/  IADD3 R3, R2, 0x200, RZ ;  /* 0x0000020002037810 */ /* 0x000fe20007ffe0ff */
[----:B----4-:R-:W-:-:S04]  /*0120*/  IMAD.WIDE R8, R19, 0x4, R20 ;  /* 0x0000000413087825 */ /* 0x010fc800078e0214 */
[----:B------:R-:W-:Y:S02]  /*0130*/  IMAD.HI R0, R3, 0x38e38e39, RZ ;  /* 0x38e38e3903007827 */ /* 0x000fe400078e02ff */
[----:B------:R-:W3:Y:S02]  /*0140*/  LDG.E.EL.128 R8, desc[UR4][R8.64] ;  /* 0x0000000408087981 */ /* 0x000ee4000c2e1d00 */
[----:B-----5:R-:W-:Y:S01]  /*0150*/  IMAD.WIDE R22, R2, 0x4, R22 ;  /* 0x0000000402167825 */ /* 0x020fe200078e0216 */
[----:B------:R-:W-:-:S04]  /*0160*/  SHF.R.U32.HI R25, RZ, 0x1f, R0 ;  /* 0x0000001fff197819 */ /* 0x000fc80000011600 */
[----:B------:R-:W3:Y:S01]  /*0170*/  LDG.E.128 R4, desc[UR4][R22.64] ;  /* 0x0000000416047981 */ /* 0x000ee2000c1e1d00 */
[----:B------:R-:W-:-:S03]  /*0180*/  LEA.HI.SX32 R0, R0, R25, 0x19 ;  /* 0x0000001900007211 */ /* 0x000fc600078fcaff */
[----:B------:R1:W4:Y:S02]  /*0190*/  LDG.E.128 R28, desc[UR4][R22.64+0x800] ;  /* 0x00080004161c7981 */ /* 0x000324000c1e1d00 */
[----:B------:R-:W-:-:S04]  /*01a0*/  IMAD R3, R0, -0x240, R3 ;  /* 0xfffffdc000037824 */ /* 0x000fc800078e0203 */
[----:B------:R-:W-:Y:S01]  /*01b0*/  IMAD.WIDE R24, R3, 0x4, R20 ;  /* 0x0000000403187825 */ /* 0x000fe200078e0214 */
[----:B-1----:R-:W1:Y:S05]  /*01c0*/  LDC.64 R22, c[0x0][0x228] ;  /* 0x00008a00ff167b82 */ /* 0x002e6a0000000a00 */
[----:B------:R-:W4:Y:S01]  /*01d0*/  LDG.E.EL.128 R24, desc[UR4][R24.64] ;  /* 0x0000000418187981 */ /* 0x000f22000c2e1d00 */
[----:B------:R-:W-:Y:S01]  /*01e0*/  HFMA2.MMA R0, -RZ, RZ, 1.625, 0 ;  /* 0x3e800000ff007435 */ /* 0x000fe200000001ff */
[----:B-1----:R-:W-:-:S04]  /*01f0*/  IMAD.WIDE R34, R19, 0x4, R22 ;  /* 0x0000000413227825 */ /* 0x002fc800078e0216 */
[----:B--2---:R-:W-:Y:S01]  /*0200*/  FADD R18, R12, 9.9999997473787516356e-06 ;  /* 0x3727c5ac0c127421 */ /* 0x004fe20000000000 */
[----:B------:R-:W-:-:S05]  /*0210*/  FADD R20, R13, 9.9999997473787516356e-06 ;  /* 0x3727c5ac0d147421 */ /* 0x000fca0000000000 */
[----:B------:R-:W1:Y:S01]  /*0220*/  MUFU.SQRT R18, R18 ;  /* 0x0000001200127308 */ /* 0x000e620000002000 */
[----:B------:R-:W-:-:S07]  /*0230*/  FADD R14, R14, 9.9999997473787516356e-06 ;  /* 0x3727c5ac0e0e7421 */ /* 0x000fce0000000000 */
[----:B------:R-:W2:Y:S01]  /*0240*/  MUFU.SQRT R20, R20 ;  /* 0x0000001400147308 */ /* 0x000ea20000002000 */
[----:B------:R-:W-:-:S07]  /*0250*/  FADD R15, R15, 9.9999997473787516356e-06 ;  /* 0x3727c5ac0f0f7421 */ /* 0x000fce0000000000 */
[----:B------:R-:W5:Y:S01]  /*0260*/  MUFU.SQRT R12, R14 ;  /* 0x0000000e000c7308 */ /* 0x000f620000002000 */
[----:B-1----:R-:W-:-:S07]  /*0270*/  FSETP.GT.AND P6, PT, R18, 8.50705917302346158658e+37, PT ;  /* 0x7e8000001200780b */ /* 0x002fce0003fc4000 */
[----:B------:R-:W1:Y:S01]  /*0280*/  MUFU.SQRT R13, R15 ;  /* 0x0000000f000d7308 */ /* 0x000e620000002000 */
[----:B--2---:R-:W-:Y:S02]  /*0290*/  FSETP.GT.AND P5, PT, R20, 8.50705917302346158658e+37, PT ;  /* 0x7e8000001400780b */ /* 0x004fe40003fa4000 */
[----:B------:R-:W-:Y:S02]  /*02a0*/  FSETP.GEU.AND P4, PT, R18, 1.175494350822287508e-38, PT ;  /* 0x008000001200780b */ /* 0x000fe40003f8e000 */
[----:B------:R-:W-:Y:S02]  /*02b0*/  FSETP.GEU.AND P3, PT, R20, 1.175494350822287508e-38, PT ;  /* 0x008000001400780b */ /* 0x000fe40003f6e000 */
[----:B-----5:R-:W-:Y:S01]  /*02c0*/  FSETP.GT.AND P2, PT, R12, 8.50705917302346158658e+37, PT ;  /* 0x7e8000000c00780b */ /* 0x020fe20003f44000 */
[----:B------:R-:W-:Y:S01]  /*02d0*/  @P6 FMUL R18, R18, 0.25 ;  /* 0x3e80000012126820 */ /* 0x000fe20000400000 */
[----:B---3--:R-:W-:Y:S01]  /*02e0*/  FADD R4, R4, -R8 ;  /* 0x8000000804047221 */ /* 0x008fe20000000000 */
[----:B------:R-:W-:-:S02]  /*02f0*/  FSETP.GEU.AND P0, PT, R12, 1.175494350822287508e-38, PT ;  /* 0x008000000c00780b */ /* 0x000fc40003f0e000 */
[----:B------:R-:W-:Y:S02]  /*0300*/  FSEL R8, R0, 1, P6 ;  /* 0x3f80000000087808 */ /* 0x000fe40003000000 */
[----:B------:R-:W-:Y:S01]  /*0310*/  @P5 FMUL R20, R20, 0.25 ;  /* 0x3e80000014145820 */ /* 0x000fe20000400000 */
[C---:B-1----:R-:W-:Y:S01]  /*0320*/  FSETP.GT.AND P1, PT, R13.reuse, 8.50705917302346158658e+37, PT ;  /* 0x7e8000000d00780b */ /* 0x042fe20003f24000 */
[----:B------:R-:W-:Y:S01]  /*0330*/  @!P4 FMUL R18, R18, 16777216 ;  /* 0x4b8000001212c820 */ /* 0x000fe20000400000 */
[----:B------:R-:W-:Y:S01]  /*0340*/  FSETP.GEU.AND P6, PT, R13, 1.175494350822287508e-38, PT ;  /* 0x008000000d00780b */ /* 0x000fe20003fce000 */
[----:B------:R-:W-:Y:S01]  /*0350*/  @!P3 FMUL R20, R20, 16777216 ;  /* 0x4b8000001414b820 */ /* 0x000fe20000400000 */
[----:B------:R-:W-:Y:S02]  /*0360*/  FADD R5, R5, -R9 ;  /* 0x8000000905057221 */ /* 0x000fe40000000000 */
[----:B------:R-:W1:Y:S01]  /*0370*/  MUFU.RCP R9, R18 ;  /* 0x0000001200097308 */ /* 0x000e620000001000 */
[----:B------:R-:W-:Y:S01]  /*0380*/  @P2 FMUL R12, R12, 0.25 ;  /* 0x3e8000000c0c2820 */ /* 0x000fe20000400000 */
[----:B------:R-:W-:-:S06]  /*0390*/  FADD R7, R7, -R11 ;  /* 0x8000000b07077221 */ /* 0x000fcc0000000000 */
[----:B------:R-:W2:Y:S01]  /*03a0*/  MUFU.RCP R20, R20 ;  /* 0x0000001400147308 */ /* 0x000ea20000001000 */
[----:B------:R-:W-:Y:S01]  /*03b0*/  @P1 FMUL R13, R13, 0.25 ;  /* 0x3e8000000d0d1820 */ /* 0x000fe20000400000 */
[----:B------:R-:W-:Y:S01]  /*03c0*/  @!P0 FMUL R12, R12, 16777216 ;  /* 0x4b8000000c0c8820 */ /* 0x000fe20000400000 */
[----:B------:R-:W-:Y:S01]  /*03d0*/  FSEL R11, R0, 1, P5 ;  /* 0x3f800000000b7808 */ /* 0x000fe20002800000 */
[----:B----4-:R-:W-:Y:S01]  /*03e0*/  FADD R29, R29, -R25 ;  /* 0x800000191d1d7221 */ /* 0x010fe20000000000 */
[----:B------:R-:W-:Y:S01]  /*03f0*/  @!P6 FMUL R13, R13, 16777216 ;  /* 0x4b8000000d0de820 */ /* 0x000fe20000400000 */
[----:B------:R-:W-:Y:S01]  /*0400*/  FADD R24, R28, -R24 ;  /* 0x800000181c187221 */ /* 0x000fe20000000000 */
[----:B------:R-:W-:Y:S01]  /*0410*/  @!P4 FMUL R8, R8, 16777216 ;  /* 0x4b8000000808c820 */ /* 0x000fe20000400000 */
[----:B------:R-:W3:Y:S01]  /*0420*/  MUFU.RCP R25, R12 ;  /* 0x0000000c00197308 */ /* 0x000ee20000001000 */
[----:B------:R-:W-:Y:S02]  /*0430*/  @!P3 FMUL R11, R11, 16777216 ;  /* 0x4b8000000b0bb820 */ /* 0x000fe40000400000 */
[----:B-1----:R-:W-:Y:S01]  /*0440*/  FMUL R9, R9, R8 ;  /* 0x0000000809097220 */ /* 0x002fe20000400000 */
[----:B------:R-:W-:-:S04]  /*0450*/  FSEL R8, R0, 1, P2 ;  /* 0x3f80000000087808 */ /* 0x000fc80001000000 */
[----:B------:R-:W1:Y:S01]  /*0460*/  MUFU.RCP R28, R13 ;  /* 0x0000000d001c7308 */ /* 0x000e620000001000 */
[----:B--2---:R-:W-:Y:S01]  /*0470*/  FMUL R18, R20, R11 ;  /* 0x0000000b14127220 */ /* 0x004fe20000400000 */
[----:B------:R-:W-:Y:S01]  /*0480*/  FSEL R11, R0, 1, P1 ;  /* 0x3f800000000b7808 */ /* 0x000fe20000800000 */
[----:B------:R-:W-:Y:S01]  /*0490*/  @!P0 FMUL R8, R8, 16777216 ;  /* 0x4b80000008088820 */ /* 0x000fe20000400000 */
[----:B------:R-:W-:-:S03]  /*04a0*/  FMUL R21, R9, R4 ;  /* 0x0000000409157220 */ /* 0x000fc60000400000 */
[----:B------:R-:W-:Y:S01]  /*04b0*/  @!P6 FMUL R11, R11, 16777216 ;  /* 0x4b8000000b0be820 */ /* 0x000fe20000400000 */
[----:B---3--:R-:W-:Y:S01]  /*04c0*/  FMUL R25, R25, R8 ;  /* 0x0000000819197220 */ /* 0x008fe20000400000 */
[----:B------:R-:W-:Y:S01]  /*04d0*/  FADD R6, R6, -R10 ;  /* 0x8000000a06067221 */ /* 0x000fe20000000000 */
[----:B0-----:R-:W-:-:S04]  /*04e0*/  IMAD.WIDE R8, R19, 0x4, R32 ;  /* 0x0000000413087825 */ /* 0x001fc800078e0220 */
[----:B------:R-:W-:Y:S01]  /*04f0*/  FMUL R18, R18, R5 ;  /* 0x0000000512127220 */ /* 0x000fe20000400000 */
[----:B-1----:R-:W-:Y:S01]  /*0500*/  FMUL R28, R28, R11 ;  /* 0x0000000b1c1c7220 */ /* 0x002fe20000400000 */
[----:B------:R-:W-:Y:S01]  /*0510*/  FMUL R25, R25, R6 ;  /* 0x0000000619197220 */ /* 0x000fe20000400000 */
[----:B------:R-:W2:Y:S02]  /*0520*/  LDG.E.EL.128 R8, desc[UR4][R8.64] ;  /* 0x0000000408087981 */ /* 0x000ea4000c2e1d00 */
[----:B------:R-:W-:Y:S02]  /*0530*/  FMUL R28, R28, R7 ;  /* 0x000000071c1c7220 */ /* 0x000fe40000400000 */
[----:B------:R-:W2:Y:S01]  /*0540*/  LDG.E.EL.128 R4, desc[UR4][R34.64] ;  /* 0x0000000422047981 */ /* 0x000ea2000c2e1d00 */
[----:B------:R-:W-:-:S06]  /*0550*/  IMAD.WIDE R12, R3, 0x4, R16 ;  /* 0x00000004030c7825 */ /* 0x000fcc00078e0210 */
[----:B------:R-:W3:Y:S01]  /*0560*/  LDG.E.EL.128 R12, desc[UR4][R12.64] ;  /* 0x000000040c0c7981 */ /* 0x000ee2000c2e1d00 */
[----:B------:R-:W-:-:S04]  /*0570*/  IMAD.WIDE R16, R3, 0x4, R22 ;  /* 0x0000000403107825 */ /* 0x000fc800078e0216 */
[----:B------:R-:W-:-:S04]  /*0580*/  IMAD.WIDE R22, R3, 0x4, R32 ;  /* 0x0000000403167825 */ /* 0x000fc800078e0220 */
[----:B--2---:R-:W-:Y:S01]  /*0590*/  FFMA R4, R4, R21, R8 ;  /* 0x0000001504047223 */ /* 0x004fe20000000008 */
[----:B------:R-:W-:Y:S01]  /*05a0*/  FFMA R5, R5, R18, R9 ;  /* 0x0000001205057223 */ /* 0x000fe20000000009 */
[----:B------:R-:W2:Y:S04]  /*05b0*/  LDG.E.EL.128 R20, desc[UR4][R22.64] ;  /* 0x0000000416147981 */ /* 0x000ea8000c2e1d00 */
[----:B------:R-:W2:Y:S01]  /*05c0*/  LDG.E.EL.128 R16, desc[UR4][R16.64] ;  /* 0x0000000410107981 */ /* 0x000ea2000c2e1d00 */
[----:B---3--:R-:W-:Y:S01]  /*05d0*/  FADD R3, R12, 9.9999997473787516356e-06 ;  /* 0x3727c5ac0c037421 */ /* 0x008fe20000000000 */
[----:B------:R-:W-:Y:S01]  /*05e0*/  FADD R14, R14, 9.9999997473787516356e-06 ;  /* 0x3727c5ac0e0e7421 */ /* 0x000fe20000000000 */
[----:B------:R-:W-:-:S04]  /*05f0*/  FADD R8, R13, 9.9999997473787516356e-06 ;  /* 0x3727c5ac0d087421 */ /* 0x000fc80000000000 */
[----:B------:R-:W0:Y:S01]  /*0600*/  MUFU.SQRT R3, R3 ;  /* 0x0000000300037308 */ /* 0x000e220000002000 */
[----:B------:R-:W-:Y:S01]  /*0610*/  FADD R15, R15, 9.9999997473787516356e-06 ;  /* 0x3727c5ac0f0f7421 */ /* 0x000fe20000000000 */
[----:B------:R-:W-:-:S06]  /*0620*/  FFMA R6, R6, R25, R10 ;  /* 0x0000001906067223 */ /* 0x000fcc000000000a */
[----:B------:R-:W1:Y:S08]  /*0630*/  MUFU.SQRT R9, R14 ;  /* 0x0000000e00097308 */ /* 0x000e700000002000 */
[----:B------:R-:W3:Y:S01]  /*0640*/  MUFU.SQRT R8, R8 ;  /* 0x0000000800087308 */ /* 0x000ee20000002000 */
[----:B0-----:R-:W-:-:S07]  /*0650*/  FSETP.GT.AND P6, PT, R3, 8.50705917302346158658e+37, PT ;  /* 0x7e8000000300780b */ /* 0x001fce0003fc4000 */
[----:B------:R-:W0:Y:S01]  /*0660*/  MUFU.SQRT R10, R15 ;  /* 0x0000000f000a7308 */ /* 0x000e220000002000 */
[C---:B-1----:R-:W-:Y:S02]  /*0670*/  FSETP.GT.AND P3, PT, R9.reuse, 8.50705917302346158658e+37, PT ;  /* 0x7e8000000900780b */ /* 0x042fe40003f64000 */
[----:B------:R-:W-:Y:S02]  /*0680*/  FSETP.GEU.AND P0, PT, R9, 1.175494350822287508e-38, PT ;  /* 0x008000000900780b */ /* 0x000fe40003f0e000 */
[C---:B---3--:R-:W-:Y:S01]  /*0690*/  FSETP.GT.AND P5, PT, R8.reuse, 8.50705917302346158658e+37, PT ;  /* 0x7e8000000800780b */ /* 0x048fe20003fa4000 */
[----:B------:R-:W-:Y:S01]  /*06a0*/  FFMA R7, R7, R28, R11 ;  /* 0x0000001c07077223 */ /* 0x000fe2000000000b */
[----:B------:R-:W-:Y:S02]  /*06b0*/  FSETP.GEU.AND P1, PT, R8, 1.175494350822287508e-38, PT ;  /* 0x008000000800780b */ /* 0x000fe40003f2e000 */
[C---:B------:R-:W-:Y:S01]  /*06c0*/  FSETP.GEU.AND P4, PT, R3.reuse, 1.175494350822287508e-38, PT ;  /* 0x008000000300780b */ /* 0x040fe20003f8e000 */
[----:B------:R-:W-:Y:S01]  /*06d0*/  @P6 FMUL R3, R3, 0.25 ;  /* 0x3e80000003036820 */ /* 0x000fe20000400000 */
[----:B0-----:R-:W-:-:S02]  /*06e0*/  FSETP.GT.AND P2, PT, R10, 8.50705917302346158658e+37, PT ;  /* 0x7e8000000a00780b */ /* 0x001fc40003f44000 */
[----:B------:R-:W-:Y:S02]  /*06f0*/  FSEL R11, R0, 1, P6 ;  /* 0x3f800000000b7808 */ /* 0x000fe40003000000 */
[----:B------:R-:W-:Y:S01]  /*0700*/  FSETP.GEU.AND P6, PT, R10, 1.175494350822287508e-38, PT ;  /* 0x008000000a00780b */ /* 0x000fe20003fce000 */
[----:B------:R-:W-:Y:S02]  /*0710*/  @P3 FMUL R9, R9, 0.25 ;  /* 0x3e80000009093820 */ /* 0x000fe40000400000 */
[----:B------:R-:W-:Y:S02]  /*0720*/  @P5 FMUL R8, R8, 0.25 ;  /* 0x3e80000008085820 */ /* 0x000fe40000400000 */
[----:B------:R-:W-:Y:S02]  /*0730*/  @!P0 FMUL R9, R9, 16777216 ;  /* 0x4b80000009098820 */ /* 0x000fe40000400000 */
[----:B------:R-:W-:Y:S02]  /*0740*/  @!P1 FMUL R8, R8, 16777216 ;  /* 0x4b80000008089820 */ /* 0x000fe40000400000 */
[----:B------:R-:W-:Y:S01]  /*0750*/  @P2 FMUL R10, R10, 0.25 ;  /* 0x3e8000000a0a2820 */ /* 0x000fe20000400000 */
[----:B------:R-:W-:Y:S01]  /*0760*/  @!P4 FMUL R3, R3, 16777216 ;  /* 0x4b8000000303c820 */ /* 0x000fe20000400000 */
[----:B------:R-:W0:Y:S02]  /*0770*/  MUFU.RCP R9, R9 ;  /* 0x0000000900097308 */ /* 0x000e240000001000 */
[----:B------:R-:W-:Y:S01]  /*0780*/  @!P6 FMUL R10, R10, 16777216 ;  /* 0x4b8000000a0ae820 */ /* 0x000fe20000400000 */
[----:B------:R-:W-:-:S05]  /*0790*/  FSEL R14, R0, 1, P3 ;  /* 0x3f800000000e7808 */ /* 0x000fca0001800000 */
[----:B------:R-:W1:Y:S01]  /*07a0*/  MUFU.RCP R8, R8 ;  /* 0x0000000800087308 */ /* 0x000e620000001000 */
[----:B------:R-:W-:-:S07]  /*07b0*/  @!P0 FMUL R14, R14, 16777216 ;  /* 0x4b8000000e0e8820 */ /* 0x000fce0000400000 */
[----:B------:R3:W4:Y:S01]  /*07c0*/  MUFU.RCP R12, R3 ;  /* 0x00000003000c7308 */ /* 0x0007220000001000 */
[----:B------:R-:W-:-:S07]  /*07d0*/  FSEL R13, R0, 1, P2 ;  /* 0x3f800000000d7808 */ /* 0x000fce0001000000 */
[----:B------:R-:W5:Y:S01]  /*07e0*/  MUFU.RCP R10, R10 ;  /* 0x0000000a000a7308 */ /* 0x000f620000001000 */
[----:B---3--:R-:W-:Y:S01]  /*07f0*/  FSEL R3, R0, 1, P5 ;  /* 0x3f80000000037808 */ /* 0x008fe20002800000 */
[----:B------:R-:W-:Y:S01]  /*0800*/  FADD R26, R30, -R26 ;  /* 0x8000001a1e1a7221 */ /* 0x000fe20000000000 */
[----:B0-----:R-:W-:Y:S01]  /*0810*/  FMUL R9, R9, R14 ;  /* 0x0000000e09097220 */ /* 0x001fe20000400000 */
[----:B------:R-:W-:Y:S01]  /*0820*/  @!P4 FMUL R11, R11, 16777216 ;  /* 0x4b8000000b0bc820 */ /* 0x000fe20000400000 */
[----:B------:R-:W-:Y:S01]  /*0830*/  FSETP.GTU.AND P3, PT, R7, RZ, PT ;  /* 0x000000ff0700720b */ /* 0x000fe20003f6c000 */
[----:B------:R-:W-:Y:S01]  /*0840*/  @!P1 FMUL R3, R3, 16777216 ;  /* 0x4b80000003039820 */ /* 0x000fe20000400000 */
[----:B------:R-:W-:Y:S01]  /*0850*/  @!P6 FMUL R13, R13, 16777216 ;  /* 0x4b8000000d0de820 */ /* 0x000fe20000400000 */
[----:B------:R-:W-:Y:S01]  /*0860*/  FMUL R9, R9, R26 ;  /* 0x0000001a09097220 */ /* 0x000fe20000400000 */
[----:B------:R-:W-:Y:S01]  /*0870*/  FSETP.GTU.AND P5, PT, R6, RZ, PT ;  /* 0x000000ff0600720b */ /* 0x000fe20003fac000 */
[----:B-1----:R-:W-:Y:S01]  /*0880*/  FMUL R8, R8, R3 ;  /* 0x0000000308087220 */ /* 0x002fe20000400000 */
[----:B----4-:R-:W-:Y:S01]  /*0890*/  FMUL R11, R12, R11 ;  /* 0x0000000b0c0b7220 */ /* 0x010fe20000400000 */
[----:B------:R-:W-:Y:S01]  /*08a0*/  FSEL R7, R7, RZ, P3 ;  /* 0x000000ff07077208 */ /* 0x000fe20001800000 */
[----:B------:R-:W-:Y:S01]  /*08b0*/  FADD R27, R31, -R27 ;  /* 0x8000001b1f1b7221 */ /* 0x000fe20000000000 */
[----:B------:R-:W-:Y:S01]  /*08c0*/  FMUL R8, R8, R29 ;  /* 0x0000001d08087220 */ /* 0x000fe20000400000 */
[----:B-----5:R-:W-:Y:S01]  /*08d0*/  FMUL R10, R10, R13 ;  /* 0x0000000d0a0a7220 */ /* 0x020fe20000400000 */
[----:B------:R-:W-:Y:S01]  /*08e0*/  FSEL R6, R6, RZ, P5 ;  /* 0x000000ff06067208 */ /* 0x000fe20002800000 */
[----:B------:R-:W-:Y:S01]  /*08f0*/  FMUL R11, R11, R24 ;  /* 0x000000180b0b7220 */ /* 0x000fe20000400000 */
[----:B------:R-:W-:Y:S01]  /*0900*/  FSETP.GTU.AND P0, PT, R5, RZ, PT ;  /* 0x000000ff0500720b */ /* 0x000fe20003f0c000 */
[----:B------:R-:W0:Y:S01]  /*0910*/  LDC.64 R12, c[0x0][0x238] ;  /* 0x00008e00ff0c7b82 */ /* 0x000e220000000a00 */
[----:B------:R-:W-:Y:S01]  /*0920*/  FSETP.GEU.AND P5, PT, R7, 6, PT ;  /* 0x40c000000700780b */ /* 0x000fe20003fae000 */
[----:B------:R-:W-:Y:S01]  /*0930*/  FMUL R10, R10, R27 ;  /* 0x0000001b0a0a7220 */ /* 0x000fe20000400000 */
[----:B------:R-:W-:-:S02]  /*0940*/  FSETP.GTU.AND P4, PT, R4, RZ, PT ;  /* 0x000000ff0400720b */ /* 0x000fc40003f8c000 */
[----:B------:R-:W-:Y:S02]  /*0950*/  FSEL R5, R5, RZ, P0 ;  /* 0x000000ff05057208 */ /* 0x000fe40000000000 */
[----:B------:R-:W-:Y:S02]  /*0960*/  FSETP.GEU.AND P0, PT, R6, 6, PT ;  /* 0x40c000000600780b */ /* 0x000fe40003f0e000 */
[----:B------:R-:W-:Y:S02]  /*0970*/  FSEL R4, R4, RZ, P4 ;  /* 0x000000ff04047208 */ /* 0x000fe40002000000 */
[----:B------:R-:W-:-:S04]  /*0980*/  FSETP.NAN.AND P4, PT, R7, R7, PT ;  /* 0x000000070700720b */ /* 0x000fc80003f88000 */
[----:B------:R-:W-:Y:S01]  /*0990*/  @P5 SEL R7, R7, 0x40c00000, P4 ;  /* 0x40c0000007075807 */ /* 0x000fe20002000000 */
[----:B0-----:R-:W-:-:S04]  /*09a0*/  IMAD.WIDE R2, R2, 0x4, R12 ;  /* 0x0000000402027825 */ /* 0x001fc800078e020c */
[----:B--2---:R-:W-:Y:S01]  /*09b0*/  FFMA R9, R18, R9, R22 ;  /* 0x0000000912097223 */ /* 0x004fe20000000016 */
[----:B------:R-:W-:Y:S01]  /*09c0*/  FFMA R8, R17, R8, R21 ;  /* 0x0000000811087223 */ /* 0x000fe20000000015 */
[----:B------:R-:W-:Y:S01]  /*09d0*/  FFMA R11, R16, R11, R20 ;  /* 0x0000000b100b7223 */ /* 0x000fe20000000014 */
[----:B------:R-:W-:Y:S02]  /*09e0*/  FFMA R19, R19, R10, R23 ;  /* 0x0000000a13137223 */ /* 0x000fe40000000017 */
[C---:B------:R-:W-:Y:S02]  /*09f0*/  FSETP.GTU.AND P1, PT, R9.reuse, RZ, PT ;  /* 0x000000ff0900720b */ /* 0x040fe40003f2c000 */
[----:B------:R-:W-:Y:S02]  /*0a00*/  FSETP.GTU.AND P2, PT, R8, RZ, PT ;  /* 0x000000ff0800720b */ /* 0x000fe40003f4c000 */
[----:B------:R-:W-:Y:S02]  /*0a10*/  FSEL R10, R9, RZ, P1 ;  /* 0x000000ff090a7208 */ /* 0x000fe40000800000 */
[----:B------:R-:W-:-:S02]  /*0a20*/  FSETP.GTU.AND P3, PT, R11, RZ, PT ;  /* 0x000000ff0b00720b */ /* 0x000fc40003f6c000 */
[----:B------:R-:W-:Y:S02]  /*0a30*/  FSETP.GEU.AND P1, PT, R5, 6, PT ;  /* 0x40c000000500780b */ /* 0x000fe40003f2e000 */
[----:B------:R-:W-:Y:S02]  /*0a40*/  FSETP.GTU.AND P6, PT, R19, RZ, PT ;  /* 0x000000ff1300720b */ /* 0x000fe40003fcc000 */
[----:B------:R-:W-:Y:S02]  /*0a50*/  FSEL R9, R8, RZ, P2 ;  /* 0x000000ff08097208 */ /* 0x000fe40001000000 */
[----:B------:R-:W-:Y:S02]  /*0a60*/  FSEL R8, R11, RZ, P3 ;  /* 0x000000ff0b087208 */ /* 0x000fe40001800000 */
[----:B------:R-:W-:Y:S02]  /*0a70*/  FSETP.NAN.AND P2, PT, R6, R6, PT ;  /* 0x000000060600720b */ /* 0x000fe40003f48000 */
[----:B------:R-:W-:-:S02]  /*0a80*/  FSETP.GEU.AND P3, PT, R4, 6, PT ;  /* 0x40c000000400780b */ /* 0x000fc40003f6e000 */
[----:B------:R-:W-:Y:S02]  /*0a90*/  FSETP.GEU.AND P5, PT, R10, 6, PT ;  /* 0x40c000000a00780b */ /* 0x000fe40003fae000 */
[----:B------:R-:W-:Y:S02]  /*0aa0*/  FSEL R11, R19, RZ, P6 ;  /* 0x000000ff130b7208 */ /* 0x000fe40003000000 */
[----:B------:R-:W-:Y:S02]  /*0ab0*/  FSETP.NAN.AND P6, PT, R5, R5, PT ;  /* 0x000000050500720b */ /* 0x000fe40003fc8000 */
[----:B------:R-:W-:Y:S02]  /*0ac0*/  @P0 SEL R6, R6, 0x40c00000, P2 ;  /* 0x40c0000006060807 */ /* 0x000fe40001000000 */
[----:B------:R-:W-:Y:S02]  /*0ad0*/  FSETP.GEU.AND P4, PT, R9, 6, PT ;  /* 0x40c000000900780b */ /* 0x000fe40003f8e000 */
[----:B------:R-:W-:-:S02]  /*0ae0*/  FSETP.GEU.AND P2, PT, R8, 6, PT ;  /* 0x40c000000800780b */ /* 0x000fc40003f4e000 */
[----:B------:R-:W-:Y:S02]  /*0af0*/  FSETP.GEU.AND P0, PT, R11, 6, PT ;  /* 0x40c000000b00780b */ /* 0x000fe40003f0e000 */
[----:B------:R-:W-:Y:S02]  /*0b00*/  @P1 SEL R5, R5, 0x40c00000, P6 ;  /* 0x40c0000005051807 */ /* 0x000fe40003000000 */
[----:B------:R-:W-:Y:S02]  /*0b10*/  FSETP.NAN.AND P6, PT, R4, R4, PT ;  /* 0x000000040400720b */ /* 0x000fe40003fc8000 */
[----:B------:R-:W-:Y:S02]  /*0b20*/  FSETP.NAN.AND P1, PT, R10, R10, PT ;  /* 0x0000000a0a00720b */ /* 0x000fe40003f28000 */
[----:B------:R-:W-:Y:S02]  /*0b30*/  @P3 SEL R4, R4, 0x40c00000, P6 ;  /* 0x40c0000004043807 */ /* 0x000fe40003000000 */
[----:B------:R-:W-:-:S02]  /*0b40*/  @P5 SEL R10, R10, 0x40c00000, P1 ;  /* 0x40c000000a0a5807 */ /* 0x000fc40000800000 */
[----:B------:R-:W-:Y:S02]  /*0b50*/  FSETP.NAN.AND P6, PT, R9, R9, PT ;  /* 0x000000090900720b */ /* 0x000fe40003fc8000 */
[C---:B------:R-:W-:Y:S02]  /*0b60*/  FSETP.NAN.AND P3, PT, R8.reuse, R8, PT ;  /* 0x000000080800720b */ /* 0x040fe40003f68000 */
[----:B------:R-:W-:Y:S02]  /*0b70*/  FSETP.NAN.AND P1, PT, R11, R11, PT ;  /* 0x0000000b0b00720b */ /* 0x000fe40003f28000 */
[----:B------:R-:W-:Y:S02]  /*0b80*/  @P4 SEL R9, R9, 0x40c00000, P6 ;  /* 0x40c0000009094807 */ /* 0x000fe40003000000 */
[----:B------:R-:W-:Y:S02]  /*0b90*/  @P2 SEL R8, R8, 0x40c00000, P3 ;  /* 0x40c0000008082807 */ /* 0x000fe40001800000 */
[----:B------:R-:W-:Y:S01]  /*0ba0*/  @P0 SEL R11, R11, 0x40c00000, P1 ;  /* 0x40c000000b0b0807 */ /* 0x000fe20000800000 */
[----:B------:R-:W-:Y:S04]  /*0bb0*/  STG.E.128 desc[UR4][R2.64], R4 ;  /* 0x0000000402007986 */ /* 0x000fe8000c101d04 */
[----:B------:R-:W-:Y:S01]  /*0bc0*/  STG.E.128 desc[UR4][R2.64+0x800], R8 ;  /* 0x0008000802007986 */ /* 0x000fe2000c101d04 */
[----:B------:R-:W-:Y:S05]  /*0bd0*/  EXIT ;  /* 0x000000000000794d */ /* 0x000fea0003800000 */
.L_x_0:
[----:B------:R-:W-:-:S00]  /*0be0*/  BRA `(.L_x_0) ;  /* 0xfffffffc00fc7947 */ /* 0x000fc0000383ffff */
[----:B------:R-:W-:-:S00]  /*0bf0*/  NOP ;  /* 0x0000000000007918 */ /* 0x000fc00000000000 */
        /* <DEDUP_REMOVED lines=8> */
.L_x_1:


//--------------------- .nv.global.init           --------------------------
	.section	.nv.global.init,"aw",@progbits
.nv.global.init:
	.type		_$_str,@object
	.size		_$_str,(_$_str_$_2 - _$_str)
_$_str:
        /*0000*/ 	.byte	0x5f, 0x5f, 0x43, 0x55, 0x44, 0x41, 0x5f, 0x46, 0x54, 0x5a, 0x00
	.type		_$_str_$_2,@object
	.size		_$_str_$_2,(.L_1 - _$_str_$_2)
_$_str_$_2:
        /*000b*/ 	.byte	0x5f, 0x5f, 0x43, 0x55, 0x44, 0x41, 0x5f, 0x50, 0x52, 0x45, 0x43, 0x5f, 0x53, 0x51, 0x52, 0x54
        /*001b*/ 	.byte	0x00
.L_1:


//--------------------- .nv.constant0.triton_poi_fused__native_batch_norm_legit_no_training_hardtanh_21 --------------------------
	.section	.nv.constant0.triton_poi_fused__native_batch_norm_legit_no_training_hardtanh_21,"a",@progbits
	.sectionflags	@""
	.align	4
.nv.constant0.triton_poi_fused__native_batch_norm_legit_no_training_hardtanh_21:
	.zero		580
